	.headerflags	@"EF_CUDA_TEXMODE_UNIFIED EF_CUDA_64BIT_ADDRESS EF_CUDA_ACCELERATORS EF_CUDA_SM90 EF_CUDA_VIRTUAL_SM(EF_CUDA_SM90)"
	.elftype	@"ET_EXEC"


//--------------------- .nv.info                  --------------------------
	.section	.nv.info,"",@"SHT_CUDA_INFO"
	.align	4


	//----- nvinfo : EIATTR_REGCOUNT
	.align		4
        /*0000*/ 	.byte	0x04, 0x2f
        /*0002*/ 	.short	(.L_3 - .L_2)
	.align		4
.L_2:
        /*0004*/ 	.word	index@(triton_poi_fused_clone_23)
        /*0008*/ 	.word	0x00000014


	//----- nvinfo : EIATTR_MIN_STACK_SIZE
	.align		4
.L_3:
        /*000c*/ 	.byte	0x04, 0x12
        /*000e*/ 	.short	(.L_5 - .L_4)
	.align		4
.L_4:
        /*0010*/ 	.word	index@(triton_poi_fused_clone_23)
        /*0014*/ 	.word	0x00000000


	//----- nvinfo : EIATTR_FRAME_SIZE
	.align		4
.L_5:
        /*0018*/ 	.byte	0x04, 0x11
        /*001a*/ 	.short	(.L_7 - .L_6)
	.align		4
.L_6:
        /*001c*/ 	.word	index@(triton_poi_fused_clone_23)
        /*0020*/ 	.word	0x00000000


	//----- nvinfo : EIATTR_MIN_STACK_SIZE
	.align		4
.L_7:
        /*0024*/ 	.byte	0x04, 0x12
        /*0026*/ 	.short	(.L_9 - .L_8)
	.align		4
.L_8:
        /*0028*/ 	.word	index@(triton_poi_fused_clone_23)
        /*002c*/ 	.word	0x00000000
.L_9:


//--------------------- .nv.info.triton_poi_fused_clone_23 --------------------------
	.section	.nv.info.triton_poi_fused_clone_23,"",@"SHT_CUDA_INFO"
	.sectionflags	@""
	.align	4


	//----- nvinfo : EIATTR_CUDA_API_VERSION
	.align		4
        /*0000*/ 	.byte	0x04, 0x37
        /*0002*/ 	.short	(.L_11 - .L_10)
.L_10:
        /*0004*/ 	.word	0x0000007c


	//----- nvinfo : EIATTR_KPARAM_INFO
	.align		4
.L_11:
        /*0008*/ 	.byte	0x04, 0x17
        /*000a*/ 	.short	(.L_13 - .L_12)
.L_12:
        /*000c*/ 	.word	0x00000000
        /*0010*/ 	.short	0x0006
        /*0012*/ 	.short	0x0030
        /*0014*/ 	.byte	0x00, 0xf0, 0x11, 0x00


	//----- nvinfo : EIATTR_KPARAM_INFO
	.align		4
.L_13:
        /*0018*/ 	.byte	0x04, 0x17
        /*001a*/ 	.short	(.L_15 - .L_14)
.L_14:
        /*001c*/ 	.word	0x00000000
        /*0020*/ 	.short	0x0005
        /*0022*/ 	.short	0x0028
        /*0024*/ 	.byte	0x00, 0xf4, 0x21, 0x00


	//----- nvinfo : EIATTR_KPARAM_INFO
	.align		4
.L_15:
        /*0028*/ 	.byte	0x04, 0x17
        /*002a*/ 	.short	(.L_17 - .L_16)
.L_16:
        /*002c*/ 	.word	0x00000000
        /*0030*/ 	.short	0x0004
        /*0032*/ 	.short	0x0020
        /*0034*/ 	.byte	0x00, 0xf4, 0x21, 0x00


	//----- nvinfo : EIATTR_KPARAM_INFO
	.align		4
.L_17:
        /*0038*/ 	.byte	0x04, 0x17
        /*003a*/ 	.short	(.L_19 - .L_18)
.L_18:
        /*003c*/ 	.word	0x00000000
        /*0040*/ 	.short	0x0003
        /*0042*/ 	.short	0x0018
        /*0044*/ 	.byte	0x00, 0xf4, 0x21, 0x00


	//----- nvinfo : EIATTR_KPARAM_INFO
	.align		4
.L_19:
        /*0048*/ 	.byte	0x04, 0x17
        /*004a*/ 	.short	(.L_21 - .L_20)
.L_20:
        /*004c*/ 	.word	0x00000000
        /*0050*/ 	.short	0x0002
        /*0052*/ 	.short	0x0010
        /*0054*/ 	.byte	0x00, 0xf4, 0x21, 0x00


	//----- nvinfo : EIATTR_KPARAM_INFO
	.align		4
.L_21:
        /*0058*/ 	.byte	0x04, 0x17
        /*005a*/ 	.short	(.L_23 - .L_22)
.L_22:
        /*005c*/ 	.word	0x00000000
        /*0060*/ 	.short	0x0001
        /*0062*/ 	.short	0x0008
        /*0064*/ 	.byte	0x00, 0xf4, 0x21, 0x00


	//----- nvinfo : EIATTR_KPARAM_INFO
	.align		4
.L_23:
        /*0068*/ 	.byte	0x04, 0x17
        /*006a*/ 	.short	(.L_25 - .L_24)
.L_24:
        /*006c*/ 	.word	0x00000000
        /*0070*/ 	.short	0x0000
        /*0072*/ 	.short	0x0000
        /*0074*/ 	.byte	0x00, 0xf4, 0x21, 0x00


	//----- nvinfo : EIATTR_SPARSE_MMA_MASK
	.align		4
.L_25:
        /*0078*/ 	.byte	0x03, 0x50
        /*007a*/ 	.short	0x0000


	//----- nvinfo : EIATTR_MAXREG_COUNT
	.align		4
        /*007c*/ 	.byte	0x03, 0x1b
        /*007e*/ 	.short	0x00ff


	//----- nvinfo : EIATTR_EXIT_INSTR_OFFSETS
	.align		4
        /*0080*/ 	.byte	0x04, 0x1c
        /*0082*/ 	.short	(.L_27 - .L_26)


	//   ....[0]....
.L_26:
        /*0084*/ 	.word	0x000003b0


	//   ....[1]....
        /*0088*/ 	.word	0x000003d0


	//----- nvinfo : EIATTR_REQNTID
	.align		4
.L_27:
        /*008c*/ 	.byte	0x04, 0x10
        /*008e*/ 	.short	(.L_29 - .L_28)
.L_28:
        /*0090*/ 	.word	0x00000080
        /*0094*/ 	.word	0x00000001
        /*0098*/ 	.word	0x00000001


	//----- nvinfo : EIATTR_CBANK_PARAM_SIZE
	.align		4
.L_29:
        /*009c*/ 	.byte	0x03, 0x19
        /*009e*/ 	.short	0x0034


	//----- nvinfo : EIATTR_PARAM_CBANK
	.align		4
        /*00a0*/ 	.byte	0x04, 0x0a
        /*00a2*/ 	.short	(.L_31 - .L_30)
	.align		4
.L_30:
        /*00a4*/ 	.word	index@(.nv.constant0.triton_poi_fused_clone_23)
        /*00a8*/ 	.short	0x0210
        /*00aa*/ 	.short	0x0034


	//----- nvinfo : EIATTR_SW_WAR
	.align		4
.L_31:
        /*00ac*/ 	.byte	0x04, 0x36
        /*00ae*/ 	.short	(.L_33 - .L_32)
.L_32:
        /*00b0*/ 	.word	0x00000008
.L_33:


//--------------------- .nv.callgraph             --------------------------
	.section	.nv.callgraph,"",@"SHT_CUDA_CALLGRAPH"
	.align	4
	.sectionentsize	8
	.align		4
        /*0000*/ 	.word	0x00000000
	.align		4
        /*0004*/ 	.word	0xffffffff
	.align		4
        /*0008*/ 	.word	0x00000000
	.align		4
        /*000c*/ 	.word	0xfffffffe
	.align		4
        /*0010*/ 	.word	0x00000000
	.align		4
        /*0014*/ 	.word	0xfffffffd
	.align		4
        /*0018*/ 	.word	0x00000000
	.align		4
        /*001c*/ 	.word	0xfffffffc


//--------------------- .nv.constant4             --------------------------
	.section	.nv.constant4,"a",@progbits
	.align	8
	.align		8
.nv.constant4:
        /*0000*/ 	.dword	_$_str
	.align		8
        /*0008*/ 	.dword	_$_str_$_2


//--------------------- .text.triton_poi_fused_clone_23 --------------------------
	.section	.text.triton_poi_fused_clone_23,"ax",@progbits
	.align	128
        .global         triton_poi_fused_clone_23
        .type           triton_poi_fused_clone_23,@function
        .size           triton_poi_fused_clone_23,(.L_x_1 - triton_poi_fused_clone_23)
        .other          triton_poi_fused_clone_23,@"STO_CUDA_ENTRY STV_DEFAULT"
triton_poi_fused_clone_23:
.text.triton_poi_fused_clone_23:
[----:B------:R-:W0:Y:S01]  /*0000*/  LDC R1, c[0x0][0x28] ;  /* 0x00000a00ff017b82 */ /* 0x000e220000000800 */
[----:B------:R-:W1:Y:S07]  /*0010*/  S2R R0, SR_TID.X ;  /* 0x0000000000007919 */ /* 0x000e6e0000002100 */
[----:B------:R-:W2:Y:S01]  /*0020*/  LDC.64 R12, c[0x0][0x220] ;  /* 0x00008800ff0c7b82 */ /* 0x000ea20000000a00 */
[----:B------:R-:W-:Y:S01]  /*0030*/  ULDC.64 UR4, c[0x0][0x208] ;  /* 0x0000820000047ab9 */ /* 0x000fe20000000a00 */
[----:B------:R-:W3:Y:S06]  /*0040*/  S2R R3, SR_CTAID.X ;  /* 0x0000000000037919 */ /* 0x000eec0000002500 */
[----:B------:R-:W4:Y:S08]  /*0050*/  LDC.64 R8, c[0x0][0x210] ;  /* 0x00008400ff087b82 */ /* 0x000f300000000a00 */
[----:B------:R-:W5:Y:S01]  /*0060*/  LDC.64 R10, c[0x0][0x228] ;  /* 0x00008a00ff0a7b82 */ /* 0x000f620000000a00 */
[----:B-1----:R-:W-:-:S04]  /*0070*/  LOP3.LUT R0, R0, 0x7f, RZ, 0xc0, !PT ;  /* 0x0000007f00007812 */ /* 0x002fc800078ec0ff */
[----:B---3--:R-:W-:-:S04]  /*0080*/  LEA R0, R3, R0, 0x7 ;  /* 0x0000000003007211 */ /* 0x008fc800078e38ff */
[C---:B------:R-:W-:Y:S01]  /*0090*/  ISETP.GE.AND P0, PT, R0.reuse, 0x2400, PT ;  /* 0x000024000000780c */ /* 0x040fe20003f06270 */
[----:B------:R-:W-:-:S05]  /*00a0*/  IMAD.HI R2, R0, 0x38e38e39, RZ ;  /* 0x38e38e3900027827 */ /* 0x000fca00078e02ff */
[----:B------:R-:W-:-:S04]  /*00b0*/  SHF.R.U32.HI R3, RZ, 0x1f, R2 ;  /* 0x0000001fff037819 */ /* 0x000fc80000011602 */
[----:B------:R-:W-:-:S04]  /*00c0*/  LEA.HI.SX32 R17, R2, R3, 0x1d ;  /* 0x0000000302117211 */ /* 0x000fc800078feaff */
[----:B------:R-:W-:-:S04]  /*00d0*/  SHF.R.S32.HI R2, RZ, 0x1f, R17 ;  /* 0x0000001fff027819 */ /* 0x000fc80000011411 */
[----:B------:R-:W-:-:S04]  /*00e0*/  LEA.HI R2, R2, R17, RZ, 0x6 ;  /* 0x0000001102027211 */ /* 0x000fc800078f30ff */
[----:B------:R-:W-:-:S04]  /*00f0*/  LOP3.LUT R2, R2, 0xffffffc0, RZ, 0xc0, !PT ;  /* 0xffffffc002027812 */ /* 0x000fc800078ec0ff */
[----:B------:R-:W-:Y:S01]  /*0100*/  IADD3 R3, R17, -R2, RZ ;  /* 0x8000000211037210 */ /* 0x000fe20007ffe0ff */
[----:B------:R-:W-:-:S04]  /*0110*/  IMAD.MOV.U32 R2, RZ, RZ, RZ ;  /* 0x000000ffff027224 */ /* 0x000fc800078e00ff */
[----:B--2---:R-:W-:-:S05]  /*0120*/  IMAD.WIDE R12, R3, 0x4, R12 ;  /* 0x00000004030c7825 */ /* 0x004fca00078e020c */
[----:B------:R1:W2:Y:S01]  /*0130*/  @!P0 LDG.E.EL R2, desc[UR4][R12.64] ;  /* 0x000000040c028981 */ /* 0x0002a2000c2e1900 */
[----:B------:R-:W-:-:S05]  /*0140*/  IMAD.HI R4, R0, 0x2aaaaaab, RZ ;  /* 0x2aaaaaab00047827 */ /* 0x000fca00078e02ff */
[----:B------:R-:W-:Y:S02]  /*0150*/  LEA.HI R7, R4, R4, RZ, 0x1 ;  /* 0x0000000404077211 */ /* 0x000fe400078f08ff */
[----:B------:R-:W3:Y:S03]  /*0160*/  LDC.64 R4, c[0x0][0x218] ;  /* 0x00008600ff047b82 */ /* 0x000ee60000000a00 */
[----:B------:R-:W-:-:S04]  /*0170*/  IMAD.HI R6, R7, 0x2aaaaaab, RZ ;  /* 0x2aaaaaab07067827 */ /* 0x000fc800078e02ff */
[----:B------:R-:W-:Y:S01]  /*0180*/  IMAD R14, R7, -0x6, R0 ;  /* 0xfffffffa070e7824 */ /* 0x000fe200078e0200 */
[----:B------:R-:W-:-:S04]  /*0190*/  LEA.HI R6, R6, R6, RZ, 0x1 ;  /* 0x0000000606067211 */ /* 0x000fc800078f08ff */
[----:B------:R-:W-:Y:S01]  /*01a0*/  LEA R14, R17, R14, 0x6 ;  /* 0x0000000e110e7211 */ /* 0x000fe200078e30ff */
[----:B------:R-:W-:Y:S02]  /*01b0*/  IMAD R15, R6, -0x6, R7 ;  /* 0xfffffffa060f7824 */ /* 0x000fe400078e0207 */
[----:B------:R-:W5:Y:S02]  /*01c0*/  LDC.64 R6, c[0x0][0x230] ;  /* 0x00008c00ff067b82 */ /* 0x000f640000000a00 */
[----:B------:R-:W-:-:S05]  /*01d0*/  IMAD R14, R15, 0x8, R14 ;  /* 0x000000080f0e7824 */ /* 0x000fca00078e020e */
[----:B-1----:R-:W-:Y:S01]  /*01e0*/  IADD3 R13, R14, 0x9, RZ ;  /* 0x000000090e0d7810 */ /* 0x002fe20007ffe0ff */
[----:B---3--:R-:W-:-:S04]  /*01f0*/  IMAD.WIDE R4, R3, 0x4, R4 ;  /* 0x0000000403047825 */ /* 0x008fc800078e0204 */
[----:B----4-:R-:W-:Y:S01]  /*0200*/  IMAD.WIDE R8, R13, 0x4, R8 ;  /* 0x000000040d087825 */ /* 0x010fe200078e0208 */
[----:B------:R-:W-:Y:S02]  /*0210*/  CS2R R12, SRZ ;  /* 0x00000000000c7805 */ /* 0x000fe4000001ff00 */
[----:B------:R-:W-:Y:S01]  /*0220*/  CS2R R14, SRZ ;  /* 0x00000000000e7805 */ /* 0x000fe2000001ff00 */
[----:B-----5:R-:W-:-:S03]  /*0230*/  IMAD.WIDE R10, R3, 0x4, R10 ;  /* 0x00000004030a7825 */ /* 0x020fc600078e020a */
[----:B------:R-:W3:Y:S04]  /*0240*/  @!P0 LDG.E R12, desc[UR4][R8.64] ;  /* 0x00000004080c8981 */ /* 0x000ee8000c1e1900 */
[----:B------:R1:W3:Y:S01]  /*0250*/  @!P0 LDG.E.EL R13, desc[UR4][R4.64] ;  /* 0x00000004040d8981 */ /* 0x0002e2000c2e1900 */
[----:B0-----:R-:W-:-:S03]  /*0260*/  IMAD.WIDE R6, R3, 0x4, R6 ;  /* 0x0000000403067825 */ /* 0x001fc600078e0206 */
[----:B------:R-:W4:Y:S04]  /*0270*/  @!P0 LDG.E.EL R14, desc[UR4][R10.64] ;  /* 0x000000040a0e8981 */ /* 0x000f28000c2e1900 */
[----:B------:R-:W4:Y:S01]  /*0280*/  @!P0 LDG.E.EL R15, desc[UR4][R6.64] ;  /* 0x00000004060f8981 */ /* 0x000f22000c2e1900 */
[----:B-1----:R-:W-:Y:S01]  /*0290*/  HFMA2.MMA R4, -RZ, RZ, 1.625, 0 ;  /* 0x3e800000ff047435 */ /* 0x002fe200000001ff */
[----:B--2---:R-:W-:Y:S02]  /*02a0*/  FADD R16, R2, 9.9999997473787516356e-06 ;  /* 0x3727c5ac02107421 */ /* 0x004fe40000000000 */
[----:B------:R-:W0:Y:S02]  /*02b0*/  LDC.64 R2, c[0x0][0x238] ;  /* 0x00008e00ff027b82 */ /* 0x000e240000000a00 */
[----:B------:R-:W1:Y:S02]  /*02c0*/  MUFU.SQRT R17, R16 ;  /* 0x0000001000117308 */ /* 0x000e640000002000 */
[----:B-1----:R-:W-:-:S02]  /*02d0*/  FSETP.GT.AND P1, PT, R17, 8.50705917302346158658e+37, PT ;  /* 0x7e8000001100780b */ /* 0x002fc40003f24000 */
[----:B------:R-:W-:Y:S02]  /*02e0*/  FSETP.GEU.AND P2, PT, R17, 1.175494350822287508e-38, PT ;  /* 0x008000001100780b */ /* 0x000fe40003f4e000 */
[----:B------:R-:W-:Y:S01]  /*02f0*/  FSEL R4, R4, 1, P1 ;  /* 0x3f80000004047808 */ /* 0x000fe20000800000 */
[----:B0-----:R-:W-:-:S08]  /*0300*/  IMAD.WIDE R2, R0, 0x4, R2 ;  /* 0x0000000400027825 */ /* 0x001fd000078e0202 */
[----:B------:R-:W-:Y:S02]  /*0310*/  @P1 FMUL R17, R17, 0.25 ;  /* 0x3e80000011111820 */ /* 0x000fe40000400000 */
[----:B------:R-:W-:Y:S02]  /*0320*/  @!P2 FMUL R4, R4, 16777216 ;  /* 0x4b8000000404a820 */ /* 0x000fe40000400000 */
[----:B------:R-:W-:-:S06]  /*0330*/  @!P2 FMUL R17, R17, 16777216 ;  /* 0x4b8000001111a820 */ /* 0x000fcc0000400000 */
[----:B------:R-:W0:Y:S01]  /*0340*/  MUFU.RCP R17, R17 ;  /* 0x0000001100117308 */ /* 0x000e220000001000 */
[----:B---3--:R-:W-:Y:S01]  /*0350*/  FADD R12, -R13, R12 ;  /* 0x0000000c0d0c7221 */ /* 0x008fe20000000100 */
[----:B0-----:R-:W-:-:S04]  /*0360*/  FMUL R5, R17, R4 ;  /* 0x0000000411057220 */ /* 0x001fc80000400000 */
[----:B------:R-:W-:-:S04]  /*0370*/  FMUL R12, R12, R5 ;  /* 0x000000050c0c7220 */ /* 0x000fc80000400000 */
[----:B----4-:R-:W-:-:S05]  /*0380*/  FFMA R12, R12, R14, R15 ;  /* 0x0000000e0c0c7223 */ /* 0x010fca000000000f */
[----:B------:R-:W-:-:S04]  /*0390*/  FSETP.GEU.AND P1, PT, R12, RZ, PT ;  /* 0x000000ff0c00720b */ /* 0x000fc80003f2e000 */
[----:B------:R-:W-:Y:S01]  /*03a0*/  FSEL R5, R12, RZ, P1 ;  /* 0x000000ff0c057208 */ /* 0x000fe20000800000 */
[----:B------:R-:W-:Y:S08]  /*03b0*/  @P0 EXIT ;  /* 0x000000000000094d */ /* 0x000ff00003800000 */
[----:B------:R-:W-:Y:S01]  /*03c0*/  STG.E desc[UR4][R2.64], R5 ;  /* 0x0000000502007986 */ /* 0x000fe2000c101904 */
[----:B------:R-:W-:Y:S05]  /*03d0*/  EXIT ;  /* 0x000000000000794d */ /* 0x000fea0003800000 */
.L_x_0:
[----:B------:R-:W-:-:S00]  /*03e0*/  BRA `(.L_x_0) ;  /* 0xfffffffc00fc7947 */ /* 0x000fc0000383ffff */
[----:B------:R-:W-:-:S00]  /*03f0*/  NOP ;  /* 0x0000000000007918 */ /* 0x000fc00000000000 */
        /* <DEDUP_REMOVED lines=8> */
.L_x_1:


//--------------------- .nv.global.init           --------------------------
	.section	.nv.global.init,"aw",@progbits
.nv.global.init:
	.type		_$_str,@object
	.size		_$_str,(_$_str_$_2 - _$_str)
_$_str:
        /*0000*/ 	.byte	0x5f, 0x5f, 0x43, 0x55, 0x44, 0x41, 0x5f, 0x46, 0x54, 0x5a, 0x00
	.type		_$_str_$_2,@object
	.size		_$_str_$_2,(.L_1 - _$_str_$_2)
_$_str_$_2:
        /*000b*/ 	.byte	0x5f, 0x5f, 0x43, 0x55, 0x44, 0x41, 0x5f, 0x50, 0x52, 0x45, 0x43, 0x5f, 0x53, 0x51, 0x52, 0x54
        /*001b*/ 	.byte	0x00
.L_1:


//--------------------- .nv.constant0.triton_poi_fused_clone_23 --------------------------
	.section	.nv.constant0.triton_poi_fused_clone_23,"a",@progbits
	.sectionflags	@""
	.align	4
.nv.constant0.triton_poi_fused_clone_23:
	.zero		580
